	.headerflags	@"EF_CUDA_TEXMODE_UNIFIED EF_CUDA_64BIT_ADDRESS EF_CUDA_ACCELERATORS EF_CUDA_SM90 EF_CUDA_VIRTUAL_SM(EF_CUDA_SM90)"
	.elftype	@"ET_EXEC"


//--------------------- .nv.info                  --------------------------
	.section	.nv.info,"",@"SHT_CUDA_INFO"
	.align	4


	//----- nvinfo : EIATTR_REGCOUNT
	.align		4
        /*0000*/ 	.byte	0x04, 0x2f
        /*0002*/ 	.short	(.L_1 - .L_0)
	.align		4
.L_0:
        /*0004*/ 	.word	index@(triton_poi_fused_max_pool2d_with_indices_10)
        /*0008*/ 	.word	0x00000012


	//----- nvinfo : EIATTR_MIN_STACK_SIZE
	.align		4
.L_1:
        /*000c*/ 	.byte	0x04, 0x12
        /*000e*/ 	.short	(.L_3 - .L_2)
	.align		4
.L_2:
        /*0010*/ 	.word	index@(triton_poi_fused_max_pool2d_with_indices_10)
        /*0014*/ 	.word	0x00000000


	//----- nvinfo : EIATTR_FRAME_SIZE
	.align		4
.L_3:
        /*0018*/ 	.byte	0x04, 0x11
        /*001a*/ 	.short	(.L_5 - .L_4)
	.align		4
.L_4:
        /*001c*/ 	.word	index@(triton_poi_fused_max_pool2d_with_indices_10)
        /*0020*/ 	.word	0x00000000


	//----- nvinfo : EIATTR_MIN_STACK_SIZE
	.align		4
.L_5:
        /*0024*/ 	.byte	0x04, 0x12
        /*0026*/ 	.short	(.L_7 - .L_6)
	.align		4
.L_6:
        /*0028*/ 	.word	index@(triton_poi_fused_max_pool2d_with_indices_10)
        /*002c*/ 	.word	0x00000000
.L_7:


//--------------------- .nv.info.triton_poi_fused_max_pool2d_with_indices_10 --------------------------
	.section	.nv.info.triton_poi_fused_max_pool2d_with_indices_10,"",@"SHT_CUDA_INFO"
	.sectionflags	@""
	.align	4


	//----- nvinfo : EIATTR_CUDA_API_VERSION
	.align		4
        /*0000*/ 	.byte	0x04, 0x37
        /*0002*/ 	.short	(.L_9 - .L_8)
.L_8:
        /*0004*/ 	.word	0x0000007c


	//----- nvinfo : EIATTR_KPARAM_INFO
	.align		4
.L_9:
        /*0008*/ 	.byte	0x04, 0x17
        /*000a*/ 	.short	(.L_11 - .L_10)
.L_10:
        /*000c*/ 	.word	0x00000000
        /*0010*/ 	.short	0x0003
        /*0012*/ 	.short	0x0018
        /*0014*/ 	.byte	0x00, 0xf0, 0x11, 0x00


	//----- nvinfo : EIATTR_KPARAM_INFO
	.align		4
.L_11:
        /*0018*/ 	.byte	0x04, 0x17
        /*001a*/ 	.short	(.L_13 - .L_12)
.L_12:
        /*001c*/ 	.word	0x00000000
        /*0020*/ 	.short	0x0002
        /*0022*/ 	.short	0x0010
        /*0024*/ 	.byte	0x00, 0xf4, 0x21, 0x00


	//----- nvinfo : EIATTR_KPARAM_INFO
	.align		4
.L_13:
        /*0028*/ 	.byte	0x04, 0x17
        /*002a*/ 	.short	(.L_15 - .L_14)
.L_14:
        /*002c*/ 	.word	0x00000000
        /*0030*/ 	.short	0x0001
        /*0032*/ 	.short	0x0008
        /*0034*/ 	.byte	0x00, 0xf4, 0x21, 0x00


	//----- nvinfo : EIATTR_KPARAM_INFO
	.align		4
.L_15:
        /*0038*/ 	.byte	0x04, 0x17
        /*003a*/ 	.short	(.L_17 - .L_16)
.L_16:
        /*003c*/ 	.word	0x00000000
        /*0040*/ 	.short	0x0000
        /*0042*/ 	.short	0x0000
        /*0044*/ 	.byte	0x00, 0xf4, 0x21, 0x00


	//----- nvinfo : EIATTR_SPARSE_MMA_MASK
	.align		4
.L_17:
        /*0048*/ 	.byte	0x03, 0x50
        /*004a*/ 	.short	0x0000


	//----- nvinfo : EIATTR_MAXREG_COUNT
	.align		4
        /*004c*/ 	.byte	0x03, 0x1b
        /*004e*/ 	.short	0x00ff


	//----- nvinfo : EIATTR_EXIT_INSTR_OFFSETS
	.align		4
        /*0050*/ 	.byte	0x04, 0x1c
        /*0052*/ 	.short	(.L_19 - .L_18)


	//   ....[0]....
.L_18:
        /*0054*/ 	.word	0x000002d0


	//   ....[1]....
        /*0058*/ 	.word	0x000002f0


	//----- nvinfo : EIATTR_REQNTID
	.align		4
.L_19:
        /*005c*/ 	.byte	0x04, 0x10
        /*005e*/ 	.short	(.L_21 - .L_20)
.L_20:
        /*0060*/ 	.word	0x00000080
        /*0064*/ 	.word	0x00000001
        /*0068*/ 	.word	0x00000001


	//----- nvinfo : EIATTR_CBANK_PARAM_SIZE
	.align		4
.L_21:
        /*006c*/ 	.byte	0x03, 0x19
        /*006e*/ 	.short	0x001c


	//----- nvinfo : EIATTR_PARAM_CBANK
	.align		4
        /*0070*/ 	.byte	0x04, 0x0a
        /*0072*/ 	.short	(.L_23 - .L_22)
	.align		4
.L_22:
        /*0074*/ 	.word	index@(.nv.constant0.triton_poi_fused_max_pool2d_with_indices_10)
        /*0078*/ 	.short	0x0210
        /*007a*/ 	.short	0x001c


	//----- nvinfo : EIATTR_SW_WAR
	.align		4
.L_23:
        /*007c*/ 	.byte	0x04, 0x36
        /*007e*/ 	.short	(.L_25 - .L_24)
.L_24:
        /*0080*/ 	.word	0x00000008
.L_25:


//--------------------- .nv.callgraph             --------------------------
	.section	.nv.callgraph,"",@"SHT_CUDA_CALLGRAPH"
	.align	4
	.sectionentsize	8
	.align		4
        /*0000*/ 	.word	0x00000000
	.align		4
        /*0004*/ 	.word	0xffffffff
	.align		4
        /*0008*/ 	.word	0x00000000
	.align		4
        /*000c*/ 	.word	0xfffffffe
	.align		4
        /*0010*/ 	.word	0x00000000
	.align		4
        /*0014*/ 	.word	0xfffffffd
	.align		4
        /*0018*/ 	.word	0x00000000
	.align		4
        /*001c*/ 	.word	0xfffffffc


//--------------------- .text.triton_poi_fused_max_pool2d_with_indices_10 --------------------------
	.section	.text.triton_poi_fused_max_pool2d_with_indices_10,"ax",@progbits
	.align	128
        .global         triton_poi_fused_max_pool2d_with_indices_10
        .type           triton_poi_fused_max_pool2d_with_indices_10,@function
        .size           triton_poi_fused_max_pool2d_with_indices_10,(.L_x_1 - triton_poi_fused_max_pool2d_with_indices_10)
        .other          triton_poi_fused_max_pool2d_with_indices_10,@"STO_CUDA_ENTRY STV_DEFAULT"
triton_poi_fused_max_pool2d_with_indices_10:
.text.triton_poi_fused_max_pool2d_with_indices_10:
[----:B------:R-:W0:Y:S02]  /*0000*/  LDC R1, c[0x0][0x28] ;  /* 0x00000a00ff017b82 */ /* 0x000e240000000800 */
[----:B------:R-:W1:Y:S01]  /*0010*/  S2R R0, SR_TID.X ;  /* 0x0000000000007919 */ /* 0x000e620000002100 */
[----:B------:R-:W2:Y:S01]  /*0020*/  LDC.64 R2, c[0x0][0x210] ;  /* 0x00008400ff027b82 */ /* 0x000ea20000000a00 */
[----:B------:R-:W-:Y:S01]  /*0030*/  IMAD.MOV.U32 R15, RZ, RZ, RZ ;  /* 0x000000ffff0f7224 */ /* 0x000fe200078e00ff */
[----:B------:R-:W-:Y:S01]  /*0040*/  ULDC.64 UR4, c[0x0][0x208] ;  /* 0x0000820000047ab9 */ /* 0x000fe20000000a00 */
[----:B------:R-:W3:Y:S01]  /*0050*/  S2R R11, SR_CTAID.X ;  /* 0x00000000000b7919 */ /* 0x000ee20000002500 */
[----:B------:R-:W-:Y:S01]  /*0060*/  IMAD.MOV.U32 R10, RZ, RZ, RZ ;  /* 0x000000ffff0a7224 */ /* 0x000fe200078e00ff */
[----:B------:R-:W-:Y:S01]  /*0070*/  ULDC.64 UR6, c[0x0][0x220] ;  /* 0x0000880000067ab9 */ /* 0x000fe20000000a00 */
[----:B-1----:R-:W-:-:S05]  /*0080*/  LOP3.LUT R0, R0, 0x7f, RZ, 0xc0, !PT ;  /* 0x0000007f00007812 */ /* 0x002fca00078ec0ff */
[----:B---3--:R-:W-:-:S05]  /*0090*/  IMAD R11, R11, 0x80, R0 ;  /* 0x000000800b0b7824 */ /* 0x008fca00078e0200 */
[C---:B------:R-:W-:Y:S02]  /*00a0*/  LEA.HI R0, R11.reuse, R11, RZ, 0x1 ;  /* 0x0000000b0b007211 */ /* 0x040fe400078f08ff */
[----:B------:R-:W-:Y:S02]  /*00b0*/  ISETP.GE.AND P0, PT, R11, 0x100, PT ;  /* 0x000001000b00780c */ /* 0x000fe40003f06270 */
[C---:B------:R-:W-:Y:S01]  /*00c0*/  LOP3.LUT R4, R0.reuse, 0x7ffffffe, RZ, 0xc0, !PT ;  /* 0x7ffffffe00047812 */ /* 0x040fe200078ec0ff */
[----:B------:R-:W-:-:S04]  /*00d0*/  IMAD.SHL.U32 R0, R0, 0x4, RZ ;  /* 0x0000000400007824 */ /* 0x000fc800078e00ff */
[----:B------:R-:W-:Y:S01]  /*00e0*/  IMAD.IADD R4, R11, 0x1, -R4 ;  /* 0x000000010b047824 */ /* 0x000fe200078e0a04 */
[----:B------:R-:W-:Y:S01]  /*00f0*/  LOP3.LUT R5, R0, 0xfffffff8, RZ, 0xc0, !PT ;  /* 0xfffffff800057812 */ /* 0x000fe200078ec0ff */
[----:B------:R-:W-:-:S04]  /*0100*/  IMAD.MOV.U32 R0, RZ, RZ, RZ ;  /* 0x000000ffff007224 */ /* 0x000fc800078e00ff */
[----:B------:R-:W-:-:S04]  /*0110*/  IMAD R9, R4, 0x2, R5 ;  /* 0x0000000204097824 */ /* 0x000fc800078e0205 */
[----:B--2---:R-:W-:-:S04]  /*0120*/  IMAD.WIDE R4, R9, 0x4, R2 ;  /* 0x0000000409047825 */ /* 0x004fc800078e0202 */
[----:B------:R-:W-:Y:S01]  /*0130*/  VIADD R7, R9, 0x4 ;  /* 0x0000000409077836 */ /* 0x000fe20000000000 */
[----:B------:R-:W2:Y:S04]  /*0140*/  @!P0 LDG.E.EL R0, desc[UR4][R4.64] ;  /* 0x0000000404008981 */ /* 0x000ea8000c2e1900 */
[----:B------:R-:W2:Y:S01]  /*0150*/  @!P0 LDG.E.EL R15, desc[UR4][R4.64+0x4] ;  /* 0x00000404040f8981 */ /* 0x000ea2000c2e1900 */
[----:B------:R-:W-:-:S04]  /*0160*/  IMAD.WIDE R6, R7, 0x4, R2 ;  /* 0x0000000407067825 */ /* 0x000fc800078e0202 */
[----:B------:R-:W-:Y:S01]  /*0170*/  VIADD R9, R9, 0x5 ;  /* 0x0000000509097836 */ /* 0x000fe20000000000 */
[----:B------:R-:W3:Y:S01]  /*0180*/  @!P0 LDG.E.EL R10, desc[UR4][R6.64] ;  /* 0x00000004060a8981 */ /* 0x000ee2000c2e1900 */
[----:B------:R-:W-:Y:S02]  /*0190*/  IMAD.MOV.U32 R13, RZ, RZ, RZ ;  /* 0x000000ffff0d7224 */ /* 0x000fe400078e00ff */
[----:B------:R-:W-:Y:S02]  /*01a0*/  IMAD.WIDE R2, R9, 0x4, R2 ;  /* 0x0000000409027825 */ /* 0x000fe400078e0202 */
[----:B------:R-:W1:Y:S03]  /*01b0*/  LDC.64 R8, c[0x0][0x218] ;  /* 0x00008600ff087b82 */ /* 0x000e660000000a00 */
[----:B------:R1:W4:Y:S02]  /*01c0*/  @!P0 LDG.E.EL R13, desc[UR4][R2.64] ;  /* 0x00000004020d8981 */ /* 0x000324000c2e1900 */
[----:B-1----:R-:W-:Y:S01]  /*01d0*/  IMAD.WIDE R2, R11, 0x4, R8 ;  /* 0x000000040b027825 */ /* 0x002fe200078e0208 */
[----:B--2---:R-:W-:-:S02]  /*01e0*/  FSETP.GT.AND P3, PT, R15, R0, PT ;  /* 0x000000000f00720b */ /* 0x004fc40003f64000 */
[----:B------:R-:W-:Y:S02]  /*01f0*/  FSETP.NAN.AND P1, PT, R15, R15, PT ;  /* 0x0000000f0f00720b */ /* 0x000fe40003f28000 */
[----:B---3--:R-:W-:-:S09]  /*0200*/  FSETP.NAN.AND P4, PT, R10, R10, PT ;  /* 0x0000000a0a00720b */ /* 0x008fd20003f88000 */
[----:B------:R-:W-:Y:S02]  /*0210*/  @!P3 FSEL R15, R15, R0, P1 ;  /* 0x000000000f0fb208 */ /* 0x000fe40000800000 */
[----:B----4-:R-:W-:Y:S02]  /*0220*/  FSETP.NAN.AND P2, PT, R13, R13, PT ;  /* 0x0000000d0d00720b */ /* 0x010fe40003f48000 */
[----:B------:R-:W-:Y:S02]  /*0230*/  FSETP.GEU.AND P1, PT, R15, R10, PT ;  /* 0x0000000a0f00720b */ /* 0x000fe40003f2e000 */
[----:B------:R-:W-:Y:S02]  /*0240*/  SEL R0, RZ, 0x1, !P3 ;  /* 0x00000001ff007807 */ /* 0x000fe40005800000 */
[----:B------:R-:W-:Y:S02]  /*0250*/  @!P4 FSEL R10, R10, R15, !P1 ;  /* 0x0000000f0a0ac208 */ /* 0x000fe40004800000 */
[----:B------:R-:W-:-:S02]  /*0260*/  SEL R0, R0, 0x2, P1 ;  /* 0x0000000200007807 */ /* 0x000fc40000800000 */
[----:B------:R-:W-:-:S04]  /*0270*/  FSETP.GEU.AND P4, PT, R10, R13, PT ;  /* 0x0000000d0a00720b */ /* 0x000fc80003f8e000 */
[----:B------:R-:W-:Y:S02]  /*0280*/  @!P2 SEL R13, R13, R10, !P4 ;  /* 0x0000000a0d0da207 */ /* 0x000fe40006000000 */
[----:B------:R-:W-:Y:S02]  /*0290*/  IADD3 R4, P2, R11, UR6, RZ ;  /* 0x000000060b047c10 */ /* 0x000fe4000ff5e0ff */
[----:B------:R-:W-:Y:S01]  /*02a0*/  SEL R7, R0, 0x3, P4 ;  /* 0x0000000300077807 */ /* 0x000fe20002000000 */
[----:B------:R1:W-:Y:S01]  /*02b0*/  @!P0 STG.E desc[UR4][R2.64], R13 ;  /* 0x0000000d02008986 */ /* 0x0003e2000c101904 */
[----:B------:R-:W-:Y:S01]  /*02c0*/  LEA.HI.X.SX32 R5, R11, UR7, 0x1, P2 ;  /* 0x000000070b057c11 */ /* 0x000fe200090f0eff */
[----:B------:R-:W-:Y:S08]  /*02d0*/  @P0 EXIT ;  /* 0x000000000000094d */ /* 0x000ff00003800000 */
[----:B------:R-:W-:Y:S01]  /*02e0*/  STG.E.U8 desc[UR4][R4.64], R7 ;  /* 0x0000000704007986 */ /* 0x000fe2000c101104 */
[----:B------:R-:W-:Y:S05]  /*02f0*/  EXIT ;  /* 0x000000000000794d */ /* 0x000fea0003800000 */
.L_x_0:
[----:B------:R-:W-:-:S00]  /*0300*/  BRA `(.L_x_0) ;  /* 0xfffffffc00fc7947 */ /* 0x000fc0000383ffff */
[----:B------:R-:W-:-:S00]  /*0310*/  NOP ;  /* 0x0000000000007918 */ /* 0x000fc00000000000 */
        /* <DEDUP_REMOVED lines=14> */
.L_x_1:


//--------------------- .nv.constant0.triton_poi_fused_max_pool2d_with_indices_10 --------------------------
	.section	.nv.constant0.triton_poi_fused_max_pool2d_with_indices_10,"a",@progbits
	.sectionflags	@""
	.align	4
.nv.constant0.triton_poi_fused_max_pool2d_with_indices_10:
	.zero		556
